//
// Generated by NVIDIA NVVM Compiler
//
// Compiler Build ID: CL-36424714
// Cuda compilation tools, release 13.0, V13.0.88
// Based on NVVM 20.0.0
//

.version 9.0
.target sm_100
.address_size 64

	// .globl	_Z14leap_frog_2p_1P6float4S0_S0_f
.global .align 8 .u64 a;
.global .align 8 .u64 r;
.global .align 8 .u64 v;
.extern .shared .align 16 .b8 v_tmp[];

.visible .entry _Z14leap_frog_2p_1P6float4S0_S0_f(
	.param .u64 .ptr .align 1 _Z14leap_frog_2p_1P6float4S0_S0_f_param_0,
	.param .u64 .ptr .align 1 _Z14leap_frog_2p_1P6float4S0_S0_f_param_1,
	.param .u64 .ptr .align 1 _Z14leap_frog_2p_1P6float4S0_S0_f_param_2,
	.param .f32 _Z14leap_frog_2p_1P6float4S0_S0_f_param_3
)
{
	.reg .b32 	%r<8>;
	.reg .b32 	%f<35>;
	.reg .b64 	%rd<11>;

	ld.param.u64 	%rd1, [_Z14leap_frog_2p_1P6float4S0_S0_f_param_0];
	ld.param.u64 	%rd2, [_Z14leap_frog_2p_1P6float4S0_S0_f_param_1];
	ld.param.u64 	%rd3, [_Z14leap_frog_2p_1P6float4S0_S0_f_param_2];
	ld.param.f32 	%f1, [_Z14leap_frog_2p_1P6float4S0_S0_f_param_3];
	cvta.to.global.u64 	%rd4, %rd3;
	cvta.to.global.u64 	%rd5, %rd2;
	cvta.to.global.u64 	%rd6, %rd1;
	mov.u32 	%r1, %tid.x;
	mov.u32 	%r2, %ctaid.x;
	mov.u32 	%r3, %ntid.x;
	shl.b32 	%r4, %r2, 8;
	shr.s32 	%r5, %r4, 8;
	mad.lo.s32 	%r6, %r5, %r3, %r1;
	shl.b32 	%r7, %r6, 1;
	mul.wide.s32 	%rd7, %r7, 16;
	add.s64 	%rd8, %rd6, %rd7;
	.pragma "used_bytes_mask 4095";
	ld.global.v4.f32 	{%f2, %f3, %f4, %f5}, [%rd8];
	add.s64 	%rd9, %rd5, %rd7;
	.pragma "used_bytes_mask 4095";
	ld.global.v4.f32 	{%f6, %f7, %f8, %f9}, [%rd9];
	fma.rn.f32 	%f10, %f1, %f2, %f6;
	fma.rn.f32 	%f11, %f1, %f3, %f7;
	st.global.v2.f32 	[%rd9], {%f10, %f11};
	fma.rn.f32 	%f12, %f1, %f4, %f8;
	st.global.f32 	[%rd9+8], %f12;
	add.s64 	%rd10, %rd4, %rd7;
	.pragma "used_bytes_mask 4095";
	ld.global.v4.f32 	{%f13, %f14, %f15, %f16}, [%rd10];
	fma.rn.f32 	%f17, %f1, %f10, %f13;
	fma.rn.f32 	%f18, %f1, %f11, %f14;
	st.global.v2.f32 	[%rd10], {%f17, %f18};
	fma.rn.f32 	%f19, %f1, %f12, %f15;
	st.global.f32 	[%rd10+8], %f19;
	ld.global.f32 	%f20, [%rd8+16];
	ld.global.f32 	%f21, [%rd9+16];
	fma.rn.f32 	%f22, %f1, %f20, %f21;
	st.global.f32 	[%rd9+16], %f22;
	ld.global.f32 	%f23, [%rd8+20];
	ld.global.f32 	%f24, [%rd9+20];
	fma.rn.f32 	%f25, %f1, %f23, %f24;
	st.global.f32 	[%rd9+20], %f25;
	ld.global.f32 	%f26, [%rd8+24];
	ld.global.f32 	%f27, [%rd9+24];
	fma.rn.f32 	%f28, %f1, %f26, %f27;
	st.global.f32 	[%rd9+24], %f28;
	ld.global.f32 	%f29, [%rd10+16];
	fma.rn.f32 	%f30, %f1, %f22, %f29;
	st.global.f32 	[%rd10+16], %f30;
	ld.global.f32 	%f31, [%rd10+20];
	fma.rn.f32 	%f32, %f1, %f25, %f31;
	st.global.f32 	[%rd10+20], %f32;
	ld.global.f32 	%f33, [%rd10+24];
	fma.rn.f32 	%f34, %f1, %f28, %f33;
	st.global.f32 	[%rd10+24], %f34;
	ret;

}
	// .globl	_Z14leap_frog_2p_2P6float4S0_S0_f
.visible .entry _Z14leap_frog_2p_2P6float4S0_S0_f(
	.param .u64 .ptr .align 1 _Z14leap_frog_2p_2P6float4S0_S0_f_param_0,
	.param .u64 .ptr .align 1 _Z14leap_frog_2p_2P6float4S0_S0_f_param_1,
	.param .u64 .ptr .align 1 _Z14leap_frog_2p_2P6float4S0_S0_f_param_2,
	.param .f32 _Z14leap_frog_2p_2P6float4S0_S0_f_param_3
)
{
	.reg .b32 	%r<8>;
	.reg .b32 	%f<36>;
	.reg .b64 	%rd<11>;

	ld.param.u64 	%rd1, [_Z14leap_frog_2p_2P6float4S0_S0_f_param_0];
	ld.param.u64 	%rd2, [_Z14leap_frog_2p_2P6float4S0_S0_f_param_1];
	ld.param.u64 	%rd3, [_Z14leap_frog_2p_2P6float4S0_S0_f_param_2];
	ld.param.f32 	%f1, [_Z14leap_frog_2p_2P6float4S0_S0_f_param_3];
	cvta.to.global.u64 	%rd4, %rd3;
	cvta.to.global.u64 	%rd5, %rd1;
	cvta.to.global.u64 	%rd6, %rd2;
	mov.u32 	%r1, %tid.x;
	mov.u32 	%r2, %ctaid.x;
	mov.u32 	%r3, %ntid.x;
	shl.b32 	%r4, %r2, 8;
	shr.s32 	%r5, %r4, 8;
	mad.lo.s32 	%r6, %r5, %r3, %r1;
	shl.b32 	%r7, %r6, 1;
	mul.wide.s32 	%rd7, %r7, 16;
	add.s64 	%rd8, %rd6, %rd7;
	.pragma "used_bytes_mask 4095";
	ld.global.v4.f32 	{%f2, %f3, %f4, %f5}, [%rd8];
	ld.global.f32 	%f6, [%rd8+16];
	ld.global.f32 	%f7, [%rd8+20];
	ld.global.f32 	%f8, [%rd8+24];
	add.s64 	%rd9, %rd5, %rd7;
	.pragma "used_bytes_mask 4095";
	ld.global.v4.f32 	{%f9, %f10, %f11, %f12}, [%rd9];
	fma.rn.f32 	%f13, %f1, %f9, %f2;
	fma.rn.f32 	%f14, %f1, %f10, %f3;
	fma.rn.f32 	%f15, %f1, %f11, %f4;
	add.s64 	%rd10, %rd4, %rd7;
	.pragma "used_bytes_mask 4095";
	ld.global.v4.f32 	{%f16, %f17, %f18, %f19}, [%rd10];
	fma.rn.f32 	%f20, %f1, %f13, %f16;
	fma.rn.f32 	%f21, %f1, %f14, %f17;
	st.global.v2.f32 	[%rd10], {%f20, %f21};
	fma.rn.f32 	%f22, %f1, %f15, %f18;
	st.global.f32 	[%rd10+8], %f22;
	ld.global.f32 	%f23, [%rd9+16];
	fma.rn.f32 	%f24, %f1, %f23, %f6;
	ld.global.f32 	%f25, [%rd9+20];
	fma.rn.f32 	%f26, %f1, %f25, %f7;
	ld.global.f32 	%f27, [%rd9+24];
	fma.rn.f32 	%f28, %f1, %f27, %f8;
	ld.global.f32 	%f29, [%rd10+16];
	fma.rn.f32 	%f30, %f1, %f24, %f29;
	st.global.f32 	[%rd10+16], %f30;
	ld.global.f32 	%f31, [%rd10+20];
	fma.rn.f32 	%f32, %f1, %f26, %f31;
	st.global.f32 	[%rd10+20], %f32;
	ld.global.f32 	%f33, [%rd10+24];
	fma.rn.f32 	%f34, %f1, %f28, %f33;
	st.global.f32 	[%rd10+24], %f34;
	mov.f32 	%f35, 0f00000000;
	st.global.v4.f32 	[%rd8], {%f13, %f14, %f15, %f35};
	st.global.v4.f32 	[%rd8+16], {%f24, %f26, %f28, %f35};
	ret;

}
	// .globl	_Z14leap_frog_1p_1P6float4S0_S0_f
.visible .entry _Z14leap_frog_1p_1P6float4S0_S0_f(
	.param .u64 .ptr .align 1 _Z14leap_frog_1p_1P6float4S0_S0_f_param_0,
	.param .u64 .ptr .align 1 _Z14leap_frog_1p_1P6float4S0_S0_f_param_1,
	.param .u64 .ptr .align 1 _Z14leap_frog_1p_1P6float4S0_S0_f_param_2,
	.param .f32 _Z14leap_frog_1p_1P6float4S0_S0_f_param_3
)
{
	.reg .b32 	%r<7>;
	.reg .b32 	%f<20>;
	.reg .b64 	%rd<11>;

	ld.param.u64 	%rd1, [_Z14leap_frog_1p_1P6float4S0_S0_f_param_0];
	ld.param.u64 	%rd2, [_Z14leap_frog_1p_1P6float4S0_S0_f_param_1];
	ld.param.u64 	%rd3, [_Z14leap_frog_1p_1P6float4S0_S0_f_param_2];
	ld.param.f32 	%f1, [_Z14leap_frog_1p_1P6float4S0_S0_f_param_3];
	cvta.to.global.u64 	%rd4, %rd3;
	cvta.to.global.u64 	%rd5, %rd2;
	cvta.to.global.u64 	%rd6, %rd1;
	mov.u32 	%r1, %tid.x;
	mov.u32 	%r2, %ctaid.x;
	mov.u32 	%r3, %ntid.x;
	shl.b32 	%r4, %r2, 8;
	shr.s32 	%r5, %r4, 8;
	mad.lo.s32 	%r6, %r5, %r3, %r1;
	mul.wide.s32 	%rd7, %r6, 16;
	add.s64 	%rd8, %rd6, %rd7;
	.pragma "used_bytes_mask 4095";
	ld.global.v4.f32 	{%f2, %f3, %f4, %f5}, [%rd8];
	add.s64 	%rd9, %rd5, %rd7;
	.pragma "used_bytes_mask 4095";
	ld.global.v4.f32 	{%f6, %f7, %f8, %f9}, [%rd9];
	fma.rn.f32 	%f10, %f1, %f2, %f6;
	fma.rn.f32 	%f11, %f1, %f3, %f7;
	st.global.v2.f32 	[%rd9], {%f10, %f11};
	fma.rn.f32 	%f12, %f1, %f4, %f8;
	st.global.f32 	[%rd9+8], %f12;
	add.s64 	%rd10, %rd4, %rd7;
	.pragma "used_bytes_mask 4095";
	ld.global.v4.f32 	{%f13, %f14, %f15, %f16}, [%rd10];
	fma.rn.f32 	%f17, %f1, %f10, %f13;
	fma.rn.f32 	%f18, %f1, %f11, %f14;
	st.global.v2.f32 	[%rd10], {%f17, %f18};
	fma.rn.f32 	%f19, %f1, %f12, %f15;
	st.global.f32 	[%rd10+8], %f19;
	ret;

}
	// .globl	_Z14leap_frog_1p_2P6float4S0_S0_f
.visible .entry _Z14leap_frog_1p_2P6float4S0_S0_f(
	.param .u64 .ptr .align 1 _Z14leap_frog_1p_2P6float4S0_S0_f_param_0,
	.param .u64 .ptr .align 1 _Z14leap_frog_1p_2P6float4S0_S0_f_param_1,
	.param .u64 .ptr .align 1 _Z14leap_frog_1p_2P6float4S0_S0_f_param_2,
	.param .f32 _Z14leap_frog_1p_2P6float4S0_S0_f_param_3
)
{
	.reg .b32 	%r<7>;
	.reg .b32 	%f<21>;
	.reg .b64 	%rd<11>;

	ld.param.u64 	%rd1, [_Z14leap_frog_1p_2P6float4S0_S0_f_param_0];
	ld.param.u64 	%rd2, [_Z14leap_frog_1p_2P6float4S0_S0_f_param_1];
	ld.param.u64 	%rd3, [_Z14leap_frog_1p_2P6float4S0_S0_f_param_2];
	ld.param.f32 	%f1, [_Z14leap_frog_1p_2P6float4S0_S0_f_param_3];
	cvta.to.global.u64 	%rd4, %rd3;
	cvta.to.global.u64 	%rd5, %rd1;
	cvta.to.global.u64 	%rd6, %rd2;
	mov.u32 	%r1, %tid.x;
	mov.u32 	%r2, %ctaid.x;
	mov.u32 	%r3, %ntid.x;
	shl.b32 	%r4, %r2, 8;
	shr.s32 	%r5, %r4, 8;
	mad.lo.s32 	%r6, %r5, %r3, %r1;
	mul.wide.s32 	%rd7, %r6, 16;
	add.s64 	%rd8, %rd6, %rd7;
	.pragma "used_bytes_mask 4095";
	ld.global.v4.f32 	{%f2, %f3, %f4, %f5}, [%rd8];
	add.s64 	%rd9, %rd5, %rd7;
	.pragma "used_bytes_mask 4095";
	ld.global.v4.f32 	{%f6, %f7, %f8, %f9}, [%rd9];
	fma.rn.f32 	%f10, %f1, %f6, %f2;
	fma.rn.f32 	%f11, %f1, %f7, %f3;
	fma.rn.f32 	%f12, %f1, %f8, %f4;
	add.s64 	%rd10, %rd4, %rd7;
	.pragma "used_bytes_mask 4095";
	ld.global.v4.f32 	{%f13, %f14, %f15, %f16}, [%rd10];
	fma.rn.f32 	%f17, %f1, %f10, %f13;
	fma.rn.f32 	%f18, %f1, %f11, %f14;
	st.global.v2.f32 	[%rd10], {%f17, %f18};
	fma.rn.f32 	%f19, %f1, %f12, %f15;
	st.global.f32 	[%rd10+8], %f19;
	mov.f32 	%f20, 0f00000000;
	st.global.v4.f32 	[%rd8], {%f10, %f11, %f12, %f20};
	ret;

}
	// .globl	_Z14leap_frog_1p_3P6float4S0_S0_f
.visible .entry _Z14leap_frog_1p_3P6float4S0_S0_f(
	.param .u64 .ptr .align 1 _Z14leap_frog_1p_3P6float4S0_S0_f_param_0,
	.param .u64 .ptr .align 1 _Z14leap_frog_1p_3P6float4S0_S0_f_param_1,
	.param .u64 .ptr .align 1 _Z14leap_frog_1p_3P6float4S0_S0_f_param_2,
	.param .f32 _Z14leap_frog_1p_3P6float4S0_S0_f_param_3
)
{
	.reg .b32 	%r<9>;
	.reg .b32 	%f<21>;
	.reg .b64 	%rd<11>;

	ld.param.u64 	%rd1, [_Z14leap_frog_1p_3P6float4S0_S0_f_param_0];
	ld.param.u64 	%rd2, [_Z14leap_frog_1p_3P6float4S0_S0_f_param_1];
	ld.param.u64 	%rd3, [_Z14leap_frog_1p_3P6float4S0_S0_f_param_2];
	ld.param.f32 	%f1, [_Z14leap_frog_1p_3P6float4S0_S0_f_param_3];
	cvta.to.global.u64 	%rd4, %rd3;
	cvta.to.global.u64 	%rd5, %rd1;
	cvta.to.global.u64 	%rd6, %rd2;
	mov.u32 	%r1, %tid.x;
	mov.u32 	%r2, %ctaid.x;
	mov.u32 	%r3, %ntid.x;
	shl.b32 	%r4, %r2, 8;
	shr.s32 	%r5, %r4, 8;
	mad.lo.s32 	%r6, %r5, %r3, %r1;
	mul.wide.s32 	%rd7, %r6, 16;
	add.s64 	%rd8, %rd6, %rd7;
	.pragma "used_bytes_mask 4095";
	ld.global.v4.f32 	{%f2, %f3, %f4, %f5}, [%rd8];
	mov.u32 	%r7, v_tmp;
	mad.lo.s32 	%r8, %r1, 12, %r7;
	add.s64 	%rd9, %rd5, %rd7;
	.pragma "used_bytes_mask 4095";
	ld.global.v4.f32 	{%f6, %f7, %f8, %f9}, [%rd9];
	fma.rn.f32 	%f10, %f1, %f6, %f2;
	st.shared.f32 	[%r8], %f10;
	fma.rn.f32 	%f11, %f1, %f7, %f3;
	st.shared.f32 	[%r8+4], %f11;
	fma.rn.f32 	%f12, %f1, %f8, %f4;
	st.shared.f32 	[%r8+8], %f12;
	add.s64 	%rd10, %rd4, %rd7;
	.pragma "used_bytes_mask 4095";
	ld.global.v4.f32 	{%f13, %f14, %f15, %f16}, [%rd10];
	fma.rn.f32 	%f17, %f1, %f10, %f13;
	fma.rn.f32 	%f18, %f1, %f11, %f14;
	st.global.v2.f32 	[%rd10], {%f17, %f18};
	fma.rn.f32 	%f19, %f1, %f12, %f15;
	st.global.f32 	[%rd10+8], %f19;
	mov.f32 	%f20, 0f00000000;
	st.global.v4.f32 	[%rd8], {%f10, %f11, %f12, %f20};
	ret;

}


// ===== COMPILED SASS (sm_100) =====

	.target	sm_100

	.elftype	@"ET_EXEC"


//--------------------- .note.nv.tkinfo           --------------------------
	.section	.note.nv.tkinfo,"",@"SHT_NOTE"
	.sectionflags	@"SHF_NOTE_NV_TKINFO"
	.tkinfo
        /*0018*/ 	.word	0x00000002
        /*0030*/ 	.string	""
        /*0030*/ 	.string	"ptxas"
        /*0030*/ 	.string	"Cuda compilation tools, release 13.0, V13.0.88"
        /*0030*/ 	.string	"Build cuda_13.0.r13.0/compiler.36424714_0"
        /*0030*/ 	.string	"-arch sm_100 -m 64 "



//--------------------- .note.nv.cuinfo           --------------------------
	.section	.note.nv.cuinfo,"",@"SHT_NOTE"
	.sectionflags	@"SHF_NOTE_NV_CUINFO"
        /*0018*/ 	.short	0x0002
        /*001a*/ 	.short	0x0064
        /*001c*/ 	.short	0x0082
	.zero		2


//--------------------- .nv.info                  --------------------------
	.section	.nv.info,"",@"SHT_CUDA_INFO"
	.align	4


	//----- nvinfo : EIATTR_REGCOUNT
	.align		4
        /*0000*/ 	.byte	0x04, 0x2f
        /*0002*/ 	.short	(.L_4 - .L_3)
	.align		4
.L_3:
        /*0004*/ 	.word	index@(_Z14leap_frog_2p_1P6float4S0_S0_f)
        /*0008*/ 	.word	0x00000016


	//----- nvinfo : EIATTR_FRAME_SIZE
	.align		4
.L_4:
        /*000c*/ 	.byte	0x04, 0x11
        /*000e*/ 	.short	(.L_6 - .L_5)
	.align		4
.L_5:
        /*0010*/ 	.word	index@(_Z14leap_frog_2p_1P6float4S0_S0_f)
        /*0014*/ 	.word	0x00000000


	//----- nvinfo : EIATTR_REGCOUNT
	.align		4
.L_6:
        /*0018*/ 	.byte	0x04, 0x2f
        /*001a*/ 	.short	(.L_8 - .L_7)
	.align		4
.L_7:
        /*001c*/ 	.word	index@(_Z14leap_frog_2p_2P6float4S0_S0_f)
        /*0020*/ 	.word	0x0000001c


	//----- nvinfo : EIATTR_FRAME_SIZE
	.align		4
.L_8:
        /*0024*/ 	.byte	0x04, 0x11
        /*0026*/ 	.short	(.L_10 - .L_9)
	.align		4
.L_9:
        /*0028*/ 	.word	index@(_Z14leap_frog_2p_2P6float4S0_S0_f)
        /*002c*/ 	.word	0x00000000


	//----- nvinfo : EIATTR_REGCOUNT
	.align		4
.L_10:
        /*0030*/ 	.byte	0x04, 0x2f
        /*0032*/ 	.short	(.L_12 - .L_11)
	.align		4
.L_11:
        /*0034*/ 	.word	index@(_Z14leap_frog_1p_1P6float4S0_S0_f)
        /*0038*/ 	.word	0x00000016


	//----- nvinfo : EIATTR_FRAME_SIZE
	.align		4
.L_12:
        /*003c*/ 	.byte	0x04, 0x11
        /*003e*/ 	.short	(.L_14 - .L_13)
	.align		4
.L_13:
        /*0040*/ 	.word	index@(_Z14leap_frog_1p_1P6float4S0_S0_f)
        /*0044*/ 	.word	0x00000000


	//----- nvinfo : EIATTR_REGCOUNT
	.align		4
.L_14:
        /*0048*/ 	.byte	0x04, 0x2f
        /*004a*/ 	.short	(.L_16 - .L_15)
	.align		4
.L_15:
        /*004c*/ 	.word	index@(_Z14leap_frog_1p_2P6float4S0_S0_f)
        /*0050*/ 	.word	0x00000016


	//----- nvinfo : EIATTR_FRAME_SIZE
	.align		4
.L_16:
        /*0054*/ 	.byte	0x04, 0x11
        /*0056*/ 	.short	(.L_18 - .L_17)
	.align		4
.L_17:
        /*0058*/ 	.word	index@(_Z14leap_frog_1p_2P6float4S0_S0_f)
        /*005c*/ 	.word	0x00000000


	//----- nvinfo : EIATTR_REGCOUNT
	.align		4
.L_18:
        /*0060*/ 	.byte	0x04, 0x2f
        /*0062*/ 	.short	(.L_20 - .L_19)
	.align		4
.L_19:
        /*0064*/ 	.word	index@(_Z14leap_frog_1p_3P6float4S0_S0_f)
        /*0068*/ 	.word	0x00000016


	//----- nvinfo : EIATTR_FRAME_SIZE
	.align		4
.L_20:
        /*006c*/ 	.byte	0x04, 0x11
        /*006e*/ 	.short	(.L_22 - .L_21)
	.align		4
.L_21:
        /*0070*/ 	.word	index@(_Z14leap_frog_1p_3P6float4S0_S0_f)
        /*0074*/ 	.word	0x00000000


	//----- nvinfo : EIATTR_MIN_STACK_SIZE
	.align		4
.L_22:
        /*0078*/ 	.byte	0x04, 0x12
        /*007a*/ 	.short	(.L_24 - .L_23)
	.align		4
.L_23:
        /*007c*/ 	.word	index@(_Z14leap_frog_1p_3P6float4S0_S0_f)
        /*0080*/ 	.word	0x00000000


	//----- nvinfo : EIATTR_MIN_STACK_SIZE
	.align		4
.L_24:
        /*0084*/ 	.byte	0x04, 0x12
        /*0086*/ 	.short	(.L_26 - .L_25)
	.align		4
.L_25:
        /*0088*/ 	.word	index@(_Z14leap_frog_1p_2P6float4S0_S0_f)
        /*008c*/ 	.word	0x00000000


	//----- nvinfo : EIATTR_MIN_STACK_SIZE
	.align		4
.L_26:
        /*0090*/ 	.byte	0x04, 0x12
        /*0092*/ 	.short	(.L_28 - .L_27)
	.align		4
.L_27:
        /*0094*/ 	.word	index@(_Z14leap_frog_1p_1P6float4S0_S0_f)
        /*0098*/ 	.word	0x00000000


	//----- nvinfo : EIATTR_MIN_STACK_SIZE
	.align		4
.L_28:
        /*009c*/ 	.byte	0x04, 0x12
        /*009e*/ 	.short	(.L_30 - .L_29)
	.align		4
.L_29:
        /*00a0*/ 	.word	index@(_Z14leap_frog_2p_2P6float4S0_S0_f)
        /*00a4*/ 	.word	0x00000000


	//----- nvinfo : EIATTR_MIN_STACK_SIZE
	.align		4
.L_30:
        /*00a8*/ 	.byte	0x04, 0x12
        /*00aa*/ 	.short	(.L_32 - .L_31)
	.align		4
.L_31:
        /*00ac*/ 	.word	index@(_Z14leap_frog_2p_1P6float4S0_S0_f)
        /*00b0*/ 	.word	0x00000000
.L_32:


//--------------------- .nv.compat                --------------------------
	.section	.nv.compat,"",@"SHT_CUDA_COMPAT_INFO"
	.align	4
        /*0000*/ 	.byte	0x02, 0x09, 0x00, 0x00, 0x02, 0x02, 0x01, 0x00, 0x02, 0x05, 0x05, 0x00, 0x03, 0x07, 0x01, 0x01
        /*0010*/ 	.byte	0x02, 0x03, 0x00, 0x00, 0x02, 0x06, 0x01, 0x00, 0x04, 0x0b, 0x08, 0x00, 0x09, 0x00, 0x00, 0x00
        /*0020*/ 	.byte	0x00, 0x00, 0x00, 0x00


//--------------------- .nv.info._Z14leap_frog_1p_3P6float4S0_S0_f --------------------------
	.section	.nv.info._Z14leap_frog_1p_3P6float4S0_S0_f,"",@"SHT_CUDA_INFO"
	.sectionflags	@""
	.align	4


	//----- nvinfo : EIATTR_CUDA_API_VERSION
	.align		4
        /*0000*/ 	.byte	0x04, 0x37
        /*0002*/ 	.short	(.L_34 - .L_33)
.L_33:
        /*0004*/ 	.word	0x00000082


	//----- nvinfo : EIATTR_KPARAM_INFO
	.align		4
.L_34:
        /*0008*/ 	.byte	0x04, 0x17
        /*000a*/ 	.short	(.L_36 - .L_35)
.L_35:
        /*000c*/ 	.word	0x00000000
        /*0010*/ 	.short	0x0003
        /*0012*/ 	.short	0x0018
        /*0014*/ 	.byte	0x00, 0xf0, 0x11, 0x00


	//----- nvinfo : EIATTR_KPARAM_INFO
	.align		4
.L_36:
        /*0018*/ 	.byte	0x04, 0x17
        /*001a*/ 	.short	(.L_38 - .L_37)
.L_37:
        /*001c*/ 	.word	0x00000000
        /*0020*/ 	.short	0x0002
        /*0022*/ 	.short	0x0010
        /*0024*/ 	.byte	0x00, 0xf5, 0x21, 0x00


	//----- nvinfo : EIATTR_KPARAM_INFO
	.align		4
.L_38:
        /*0028*/ 	.byte	0x04, 0x17
        /*002a*/ 	.short	(.L_40 - .L_39)
.L_39:
        /*002c*/ 	.word	0x00000000
        /*0030*/ 	.short	0x0001
        /*0032*/ 	.short	0x0008
        /*0034*/ 	.byte	0x00, 0xf5, 0x21, 0x00


	//----- nvinfo : EIATTR_KPARAM_INFO
	.align		4
.L_40:
        /*0038*/ 	.byte	0x04, 0x17
        /*003a*/ 	.short	(.L_42 - .L_41)
.L_41:
        /*003c*/ 	.word	0x00000000
        /*0040*/ 	.short	0x0000
        /*0042*/ 	.short	0x0000
        /*0044*/ 	.byte	0x00, 0xf5, 0x21, 0x00


	//----- nvinfo : EIATTR_SPARSE_MMA_MASK
	.align		4
.L_42:
        /*0048*/ 	.byte	0x03, 0x50
        /*004a*/ 	.short	0x0000


	//----- nvinfo : EIATTR_MAXREG_COUNT
	.align		4
        /*004c*/ 	.byte	0x03, 0x1b
        /*004e*/ 	.short	0x00ff


	//----- nvinfo : EIATTR_MERCURY_ISA_VERSION
	.align		4
        /*0050*/ 	.byte	0x03, 0x5f
        /*0052*/ 	.short	0x0101


	//----- nvinfo : EIATTR_UNUSED_LOAD_BYTE_OFFSET
	.align		4
        /*0054*/ 	.byte	0x04, 0x44
        /*0056*/ 	.short	(.L_44 - .L_43)


	//   ....[0]....
.L_43:
        /*0058*/ 	.word	0x000000e0
        /*005c*/ 	.word	0x00000fff


	//   ....[1]....
        /*0060*/ 	.word	0x00000100
        /*0064*/ 	.word	0x00000fff


	//   ....[2]....
        /*0068*/ 	.word	0x00000120
        /*006c*/ 	.word	0x00000fff


	//----- nvinfo : EIATTR_VRC_CTA_INIT_COUNT
	.align		4
.L_44:
        /*0070*/ 	.byte	0x02, 0x4a
	.zero		1
	.zero		1


	//----- nvinfo : EIATTR_EXIT_INSTR_OFFSETS
	.align		4
        /*0074*/ 	.byte	0x04, 0x1c
        /*0076*/ 	.short	(.L_46 - .L_45)


	//   ....[0]....
.L_45:
        /*0078*/ 	.word	0x00000230


	//----- nvinfo : EIATTR_CBANK_PARAM_SIZE
	.align		4
.L_46:
        /*007c*/ 	.byte	0x03, 0x19
        /*007e*/ 	.short	0x001c


	//----- nvinfo : EIATTR_PARAM_CBANK
	.align		4
        /*0080*/ 	.byte	0x04, 0x0a
        /*0082*/ 	.short	(.L_48 - .L_47)
	.align		4
.L_47:
        /*0084*/ 	.word	index@(.nv.constant0._Z14leap_frog_1p_3P6float4S0_S0_f)
        /*0088*/ 	.short	0x0380
        /*008a*/ 	.short	0x001c


	//----- nvinfo : EIATTR_SW_WAR
	.align		4
.L_48:
        /*008c*/ 	.byte	0x04, 0x36
        /*008e*/ 	.short	(.L_50 - .L_49)
.L_49:
        /*0090*/ 	.word	0x00000008
.L_50:


//--------------------- .nv.info._Z14leap_frog_1p_2P6float4S0_S0_f --------------------------
	.section	.nv.info._Z14leap_frog_1p_2P6float4S0_S0_f,"",@"SHT_CUDA_INFO"
	.sectionflags	@""
	.align	4


	//----- nvinfo : EIATTR_CUDA_API_VERSION
	.align		4
        /*0000*/ 	.byte	0x04, 0x37
        /*0002*/ 	.short	(.L_52 - .L_51)
.L_51:
        /*0004*/ 	.word	0x00000082


	//----- nvinfo : EIATTR_KPARAM_INFO
	.align		4
.L_52:
        /*0008*/ 	.byte	0x04, 0x17
        /*000a*/ 	.short	(.L_54 - .L_53)
.L_53:
        /*000c*/ 	.word	0x00000000
        /*0010*/ 	.short	0x0003
        /*0012*/ 	.short	0x0018
        /*0014*/ 	.byte	0x00, 0xf0, 0x11, 0x00


	//----- nvinfo : EIATTR_KPARAM_INFO
	.align		4
.L_54:
        /*0018*/ 	.byte	0x04, 0x17
        /*001a*/ 	.short	(.L_56 - .L_55)
.L_55:
        /*001c*/ 	.word	0x00000000
        /*0020*/ 	.short	0x0002
        /*0022*/ 	.short	0x0010
        /*0024*/ 	.byte	0x00, 0xf5, 0x21, 0x00


	//----- nvinfo : EIATTR_KPARAM_INFO
	.align		4
.L_56:
        /*0028*/ 	.byte	0x04, 0x17
        /*002a*/ 	.short	(.L_58 - .L_57)
.L_57:
        /*002c*/ 	.word	0x00000000
        /*0030*/ 	.short	0x0001
        /*0032*/ 	.short	0x0008
        /*0034*/ 	.byte	0x00, 0xf5, 0x21, 0x00


	//----- nvinfo : EIATTR_KPARAM_INFO
	.align		4
.L_58:
        /*0038*/ 	.byte	0x04, 0x17
        /*003a*/ 	.short	(.L_60 - .L_59)
.L_59:
        /*003c*/ 	.word	0x00000000
        /*0040*/ 	.short	0x0000
        /*0042*/ 	.short	0x0000
        /*0044*/ 	.byte	0x00, 0xf5, 0x21, 0x00


	//----- nvinfo : EIATTR_SPARSE_MMA_MASK
	.align		4
.L_60:
        /*0048*/ 	.byte	0x03, 0x50
        /*004a*/ 	.short	0x0000


	//----- nvinfo : EIATTR_MAXREG_COUNT
	.align		4
        /*004c*/ 	.byte	0x03, 0x1b
        /*004e*/ 	.short	0x00ff


	//----- nvinfo : EIATTR_MERCURY_ISA_VERSION
	.align		4
        /*0050*/ 	.byte	0x03, 0x5f
        /*0052*/ 	.short	0x0101


	//----- nvinfo : EIATTR_UNUSED_LOAD_BYTE_OFFSET
	.align		4
        /*0054*/ 	.byte	0x04, 0x44
        /*0056*/ 	.short	(.L_62 - .L_61)


	//   ....[0]....
.L_61:
        /*0058*/ 	.word	0x000000d0
        /*005c*/ 	.word	0x00000fff


	//   ....[1]....
        /*0060*/ 	.word	0x000000f0
        /*0064*/ 	.word	0x00000fff


	//   ....[2]....
        /*0068*/ 	.word	0x00000110
        /*006c*/ 	.word	0x00000fff


	//----- nvinfo : EIATTR_VRC_CTA_INIT_COUNT
	.align		4
.L_62:
        /*0070*/ 	.byte	0x02, 0x4a
	.zero		1
	.zero		1


	//----- nvinfo : EIATTR_EXIT_INSTR_OFFSETS
	.align		4
        /*0074*/ 	.byte	0x04, 0x1c
        /*0076*/ 	.short	(.L_64 - .L_63)


	//   ....[0]....
.L_63:
        /*0078*/ 	.word	0x000001c0


	//----- nvinfo : EIATTR_CBANK_PARAM_SIZE
	.align		4
.L_64:
        /*007c*/ 	.byte	0x03, 0x19
        /*007e*/ 	.short	0x001c


	//----- nvinfo : EIATTR_PARAM_CBANK
	.align		4
        /*0080*/ 	.byte	0x04, 0x0a
        /*0082*/ 	.short	(.L_66 - .L_65)
	.align		4
.L_65:
        /*0084*/ 	.word	index@(.nv.constant0._Z14leap_frog_1p_2P6float4S0_S0_f)
        /*0088*/ 	.short	0x0380
        /*008a*/ 	.short	0x001c


	//----- nvinfo : EIATTR_SW_WAR
	.align		4
.L_66:
        /*008c*/ 	.byte	0x04, 0x36
        /*008e*/ 	.short	(.L_68 - .L_67)
.L_67:
        /*0090*/ 	.word	0x00000008
.L_68:


//--------------------- .nv.info._Z14leap_frog_1p_1P6float4S0_S0_f --------------------------
	.section	.nv.info._Z14leap_frog_1p_1P6float4S0_S0_f,"",@"SHT_CUDA_INFO"
	.sectionflags	@""
	.align	4


	//----- nvinfo : EIATTR_CUDA_API_VERSION
	.align		4
        /*0000*/ 	.byte	0x04, 0x37
        /*0002*/ 	.short	(.L_70 - .L_69)
.L_69:
        /*0004*/ 	.word	0x00000082


	//----- nvinfo : EIATTR_KPARAM_INFO
	.align		4
.L_70:
        /*0008*/ 	.byte	0x04, 0x17
        /*000a*/ 	.short	(.L_72 - .L_71)
.L_71:
        /*000c*/ 	.word	0x00000000
        /*0010*/ 	.short	0x0003
        /*0012*/ 	.short	0x0018
        /*0014*/ 	.byte	0x00, 0xf0, 0x11, 0x00


	//----- nvinfo : EIATTR_KPARAM_INFO
	.align		4
.L_72:
        /*0018*/ 	.byte	0x04, 0x17
        /*001a*/ 	.short	(.L_74 - .L_73)
.L_73:
        /*001c*/ 	.word	0x00000000
        /*0020*/ 	.short	0x0002
        /*0022*/ 	.short	0x0010
        /*0024*/ 	.byte	0x00, 0xf5, 0x21, 0x00


	//----- nvinfo : EIATTR_KPARAM_INFO
	.align		4
.L_74:
        /*0028*/ 	.byte	0x04, 0x17
        /*002a*/ 	.short	(.L_76 - .L_75)
.L_75:
        /*002c*/ 	.word	0x00000000
        /*0030*/ 	.short	0x0001
        /*0032*/ 	.short	0x0008
        /*0034*/ 	.byte	0x00, 0xf5, 0x21, 0x00


	//----- nvinfo : EIATTR_KPARAM_INFO
	.align		4
.L_76:
        /*0038*/ 	.byte	0x04, 0x17
        /*003a*/ 	.short	(.L_78 - .L_77)
.L_77:
        /*003c*/ 	.word	0x00000000
        /*0040*/ 	.short	0x0000
        /*0042*/ 	.short	0x0000
        /*0044*/ 	.byte	0x00, 0xf5, 0x21, 0x00


	//----- nvinfo : EIATTR_SPARSE_MMA_MASK
	.align		4
.L_78:
        /*0048*/ 	.byte	0x03, 0x50
        /*004a*/ 	.short	0x0000


	//----- nvinfo : EIATTR_MAXREG_COUNT
	.align		4
        /*004c*/ 	.byte	0x03, 0x1b
        /*004e*/ 	.short	0x00ff


	//----- nvinfo : EIATTR_MERCURY_ISA_VERSION
	.align		4
        /*0050*/ 	.byte	0x03, 0x5f
        /*0052*/ 	.short	0x0101


	//----- nvinfo : EIATTR_UNUSED_LOAD_BYTE_OFFSET
	.align		4
        /*0054*/ 	.byte	0x04, 0x44
        /*0056*/ 	.short	(.L_80 - .L_79)


	//   ....[0]....
.L_79:
        /*0058*/ 	.word	0x000000d0
        /*005c*/ 	.word	0x00000fff


	//   ....[1]....
        /*0060*/ 	.word	0x000000f0
        /*0064*/ 	.word	0x00000fff


	//   ....[2]....
        /*0068*/ 	.word	0x00000160
        /*006c*/ 	.word	0x00000fff


	//----- nvinfo : EIATTR_VRC_CTA_INIT_COUNT
	.align		4
.L_80:
        /*0070*/ 	.byte	0x02, 0x4a
	.zero		1
	.zero		1


	//----- nvinfo : EIATTR_EXIT_INSTR_OFFSETS
	.align		4
        /*0074*/ 	.byte	0x04, 0x1c
        /*0076*/ 	.short	(.L_82 - .L_81)


	//   ....[0]....
.L_81:
        /*0078*/ 	.word	0x000001c0


	//----- nvinfo : EIATTR_CBANK_PARAM_SIZE
	.align		4
.L_82:
        /*007c*/ 	.byte	0x03, 0x19
        /*007e*/ 	.short	0x001c


	//----- nvinfo : EIATTR_PARAM_CBANK
	.align		4
        /*0080*/ 	.byte	0x04, 0x0a
        /*0082*/ 	.short	(.L_84 - .L_83)
	.align		4
.L_83:
        /*0084*/ 	.word	index@(.nv.constant0._Z14leap_frog_1p_1P6float4S0_S0_f)
        /*0088*/ 	.short	0x0380
        /*008a*/ 	.short	0x001c


	//----- nvinfo : EIATTR_SW_WAR
	.align		4
.L_84:
        /*008c*/ 	.byte	0x04, 0x36
        /*008e*/ 	.short	(.L_86 - .L_85)
.L_85:
        /*0090*/ 	.word	0x00000008
.L_86:


//--------------------- .nv.info._Z14leap_frog_2p_2P6float4S0_S0_f --------------------------
	.section	.nv.info._Z14leap_frog_2p_2P6float4S0_S0_f,"",@"SHT_CUDA_INFO"
	.sectionflags	@""
	.align	4


	//----- nvinfo : EIATTR_CUDA_API_VERSION
	.align		4
        /*0000*/ 	.byte	0x04, 0x37
        /*0002*/ 	.short	(.L_88 - .L_87)
.L_87:
        /*0004*/ 	.word	0x00000082


	//----- nvinfo : EIATTR_KPARAM_INFO
	.align		4
.L_88:
        /*0008*/ 	.byte	0x04, 0x17
        /*000a*/ 	.short	(.L_90 - .L_89)
.L_89:
        /*000c*/ 	.word	0x00000000
        /*0010*/ 	.short	0x0003
        /*0012*/ 	.short	0x0018
        /*0014*/ 	.byte	0x00, 0xf0, 0x11, 0x00


	//----- nvinfo : EIATTR_KPARAM_INFO
	.align		4
.L_90:
        /*0018*/ 	.byte	0x04, 0x17
        /*001a*/ 	.short	(.L_92 - .L_91)
.L_91:
        /*001c*/ 	.word	0x00000000
        /*0020*/ 	.short	0x0002
        /*0022*/ 	.short	0x0010
        /*0024*/ 	.byte	0x00, 0xf5, 0x21, 0x00


	//----- nvinfo : EIATTR_KPARAM_INFO
	.align		4
.L_92:
        /*0028*/ 	.byte	0x04, 0x17
        /*002a*/ 	.short	(.L_94 - .L_93)
.L_93:
        /*002c*/ 	.word	0x00000000
        /*0030*/ 	.short	0x0001
        /*0032*/ 	.short	0x0008
        /*0034*/ 	.byte	0x00, 0xf5, 0x21, 0x00


	//----- nvinfo : EIATTR_KPARAM_INFO
	.align		4
.L_94:
        /*0038*/ 	.byte	0x04, 0x17
        /*003a*/ 	.short	(.L_96 - .L_95)
.L_95:
        /*003c*/ 	.word	0x00000000
        /*0040*/ 	.short	0x0000
        /*0042*/ 	.short	0x0000
        /*0044*/ 	.byte	0x00, 0xf5, 0x21, 0x00


	//----- nvinfo : EIATTR_SPARSE_MMA_MASK
	.align		4
.L_96:
        /*0048*/ 	.byte	0x03, 0x50
        /*004a*/ 	.short	0x0000


	//----- nvinfo : EIATTR_MAXREG_COUNT
	.align		4
        /*004c*/ 	.byte	0x03, 0x1b
        /*004e*/ 	.short	0x00ff


	//----- nvinfo : EIATTR_MERCURY_ISA_VERSION
	.align		4
        /*0050*/ 	.byte	0x03, 0x5f
        /*0052*/ 	.short	0x0101


	//----- nvinfo : EIATTR_UNUSED_LOAD_BYTE_OFFSET
	.align		4
        /*0054*/ 	.byte	0x04, 0x44
        /*0056*/ 	.short	(.L_98 - .L_97)


	//   ....[0]....
.L_97:
        /*0058*/ 	.word	0x000000f0
        /*005c*/ 	.word	0x00000fff


	//   ....[1]....
        /*0060*/ 	.word	0x00000110
        /*0064*/ 	.word	0x00000fff


	//   ....[2]....
        /*0068*/ 	.word	0x00000120
        /*006c*/ 	.word	0x00000fff


	//   ....[3]....
        /*0070*/ 	.word	0x000001c0
        /*0074*/ 	.word	0x00000fff


	//   ....[4]....
        /*0078*/ 	.word	0x000001f0
        /*007c*/ 	.word	0x00000fff


	//----- nvinfo : EIATTR_VRC_CTA_INIT_COUNT
	.align		4
.L_98:
        /*0080*/ 	.byte	0x02, 0x4a
	.zero		1
	.zero		1


	//----- nvinfo : EIATTR_EXIT_INSTR_OFFSETS
	.align		4
        /*0084*/ 	.byte	0x04, 0x1c
        /*0086*/ 	.short	(.L_100 - .L_99)


	//   ....[0]....
.L_99:
        /*0088*/ 	.word	0x000002d0


	//----- nvinfo : EIATTR_CBANK_PARAM_SIZE
	.align		4
.L_100:
        /*008c*/ 	.byte	0x03, 0x19
        /*008e*/ 	.short	0x001c


	//----- nvinfo : EIATTR_PARAM_CBANK
	.align		4
        /*0090*/ 	.byte	0x04, 0x0a
        /*0092*/ 	.short	(.L_102 - .L_101)
	.align		4
.L_101:
        /*0094*/ 	.word	index@(.nv.constant0._Z14leap_frog_2p_2P6float4S0_S0_f)
        /*0098*/ 	.short	0x0380
        /*009a*/ 	.short	0x001c


	//----- nvinfo : EIATTR_SW_WAR
	.align		4
.L_102:
        /*009c*/ 	.byte	0x04, 0x36
        /*009e*/ 	.short	(.L_104 - .L_103)
.L_103:
        /*00a0*/ 	.word	0x00000008
.L_104:


//--------------------- .nv.info._Z14leap_frog_2p_1P6float4S0_S0_f --------------------------
	.section	.nv.info._Z14leap_frog_2p_1P6float4S0_S0_f,"",@"SHT_CUDA_INFO"
	.sectionflags	@""
	.align	4


	//----- nvinfo : EIATTR_CUDA_API_VERSION
	.align		4
        /*0000*/ 	.byte	0x04, 0x37
        /*0002*/ 	.short	(.L_106 - .L_105)
.L_105:
        /*0004*/ 	.word	0x00000082


	//----- nvinfo : EIATTR_KPARAM_INFO
	.align		4
.L_106:
        /*0008*/ 	.byte	0x04, 0x17
        /*000a*/ 	.short	(.L_108 - .L_107)
.L_107:
        /*000c*/ 	.word	0x00000000
        /*0010*/ 	.short	0x0003
        /*0012*/ 	.short	0x0018
        /*0014*/ 	.byte	0x00, 0xf0, 0x11, 0x00


	//----- nvinfo : EIATTR_KPARAM_INFO
	.align		4
.L_108:
        /*0018*/ 	.byte	0x04, 0x17
        /*001a*/ 	.short	(.L_110 - .L_109)
.L_109:
        /*001c*/ 	.word	0x00000000
        /*0020*/ 	.short	0x0002
        /*0022*/ 	.short	0x0010
        /*0024*/ 	.byte	0x00, 0xf5, 0x21, 0x00


	//----- nvinfo : EIATTR_KPARAM_INFO
	.align		4
.L_110:
        /*0028*/ 	.byte	0x04, 0x17
        /*002a*/ 	.short	(.L_112 - .L_111)
.L_111:
        /*002c*/ 	.word	0x00000000
        /*0030*/ 	.short	0x0001
        /*0032*/ 	.short	0x0008
        /*0034*/ 	.byte	0x00, 0xf5, 0x21, 0x00


	//----- nvinfo : EIATTR_KPARAM_INFO
	.align		4
.L_112:
        /*0038*/ 	.byte	0x04, 0x17
        /*003a*/ 	.short	(.L_114 - .L_113)
.L_113:
        /*003c*/ 	.word	0x00000000
        /*0040*/ 	.short	0x0000
        /*0042*/ 	.short	0x0000
        /*0044*/ 	.byte	0x00, 0xf5, 0x21, 0x00


	//----- nvinfo : EIATTR_SPARSE_MMA_MASK
	.align		4
.L_114:
        /*0048*/ 	.byte	0x03, 0x50
        /*004a*/ 	.short	0x0000


	//----- nvinfo : EIATTR_MAXREG_COUNT
	.align		4
        /*004c*/ 	.byte	0x03, 0x1b
        /*004e*/ 	.short	0x00ff


	//----- nvinfo : EIATTR_MERCURY_ISA_VERSION
	.align		4
        /*0050*/ 	.byte	0x03, 0x5f
        /*0052*/ 	.short	0x0101


	//----- nvinfo : EIATTR_UNUSED_LOAD_BYTE_OFFSET
	.align		4
        /*0054*/ 	.byte	0x04, 0x44
        /*0056*/ 	.short	(.L_116 - .L_115)


	//   ....[0]....
.L_115:
        /*0058*/ 	.word	0x000000f0
        /*005c*/ 	.word	0x00000fff


	//   ....[1]....
        /*0060*/ 	.word	0x00000100
        /*0064*/ 	.word	0x00000fff


	//   ....[2]....
        /*0068*/ 	.word	0x00000170
        /*006c*/ 	.word	0x00000fff


	//----- nvinfo : EIATTR_VRC_CTA_INIT_COUNT
	.align		4
.L_116:
        /*0070*/ 	.byte	0x02, 0x4a
	.zero		1
	.zero		1


	//----- nvinfo : EIATTR_EXIT_INSTR_OFFSETS
	.align		4
        /*0074*/ 	.byte	0x04, 0x1c
        /*0076*/ 	.short	(.L_118 - .L_117)


	//   ....[0]....
.L_117:
        /*0078*/ 	.word	0x00000320


	//----- nvinfo : EIATTR_CBANK_PARAM_SIZE
	.align		4
.L_118:
        /*007c*/ 	.byte	0x03, 0x19
        /*007e*/ 	.short	0x001c


	//----- nvinfo : EIATTR_PARAM_CBANK
	.align		4
        /*0080*/ 	.byte	0x04, 0x0a
        /*0082*/ 	.short	(.L_120 - .L_119)
	.align		4
.L_119:
        /*0084*/ 	.word	index@(.nv.constant0._Z14leap_frog_2p_1P6float4S0_S0_f)
        /*0088*/ 	.short	0x0380
        /*008a*/ 	.short	0x001c


	//----- nvinfo : EIATTR_SW_WAR
	.align		4
.L_120:
        /*008c*/ 	.byte	0x04, 0x36
        /*008e*/ 	.short	(.L_122 - .L_121)
.L_121:
        /*0090*/ 	.word	0x00000008
.L_122:


//--------------------- .nv.callgraph             --------------------------
	.section	.nv.callgraph,"",@"SHT_CUDA_CALLGRAPH"
	.align	4
	.sectionentsize	8
	.align		4
        /*0000*/ 	.word	0x00000000
	.align		4
        /*0004*/ 	.word	0xffffffff
	.align		4
        /*0008*/ 	.word	0x00000000
	.align		4
        /*000c*/ 	.word	0xfffffffe
	.align		4
        /*0010*/ 	.word	0x00000000
	.align		4
        /*0014*/ 	.word	0xfffffffd
	.align		4
        /*0018*/ 	.word	0x00000000
	.align		4
        /*001c*/ 	.word	0xfffffffc


//--------------------- .nv.constant4             --------------------------
	.section	.nv.constant4,"a",@progbits
	.align	8
	.align		8
.nv.constant4:
        /*0000*/ 	.dword	a
	.align		8
        /*0008*/ 	.dword	r
	.align		8
        /*0010*/ 	.dword	v


//--------------------- .text._Z14leap_frog_1p_3P6float4S0_S0_f --------------------------
	.section	.text._Z14leap_frog_1p_3P6float4S0_S0_f,"ax",@progbits
	.align	128
        .global         _Z14leap_frog_1p_3P6float4S0_S0_f
        .type           _Z14leap_frog_1p_3P6float4S0_S0_f,@function
        .size           _Z14leap_frog_1p_3P6float4S0_S0_f,(.L_x_5 - _Z14leap_frog_1p_3P6float4S0_S0_f)
        .other          _Z14leap_frog_1p_3P6float4S0_S0_f,@"STO_CUDA_ENTRY STV_DEFAULT"
_Z14leap_frog_1p_3P6float4S0_S0_f:
.text._Z14leap_frog_1p_3P6float4S0_S0_f:
[----:B------:R-:W-:Y:S08]  /*0000*/  LDC R1, c[0x0][0x37c] ;  /* 0x0000df00ff017b82 */ /* 0x000ff00000000800 */
[----:B------:R-:W0:Y:S01]  /*0010*/  S2UR UR4, SR_CTAID.X ;  /* 0x00000000000479c3 */ /* 0x000e220000002500 */
[----:B------:R-:W1:Y:S01]  /*0020*/  S2R R0, SR_TID.X ;  /* 0x0000000000007919 */ /* 0x000e620000002100 */
[----:B------:R-:W2:Y:S06]  /*0030*/  LDCU.64 UR6, c[0x0][0x358] ;  /* 0x00006b00ff0677ac */ /* 0x000eac0008000a00 */
[----:B------:R-:W1:Y:S08]  /*0040*/  LDC R5, c[0x0][0x360] ;  /* 0x0000d800ff057b82 */ /* 0x000e700000000800 */
[----:B------:R-:W3:Y:S08]  /*0050*/  LDC.64 R12, c[0x0][0x380] ;  /* 0x0000e000ff0c7b82 */ /* 0x000ef00000000a00 */
[----:B------:R-:W4:Y:S01]  /*0060*/  LDC.64 R2, c[0x0][0x388] ;  /* 0x0000e200ff027b82 */ /* 0x000f220000000a00 */
[----:B0-----:R-:W-:-:S04]  /*0070*/  USHF.L.U32 UR4, UR4, 0x8, URZ ;  /* 0x0000000804047899 */ /* 0x001fc800080006ff */
[----:B------:R-:W-:-:S03]  /*0080*/  USHF.R.S32.HI UR4, URZ, 0x8, UR4 ;  /* 0x00000008ff047899 */ /* 0x000fc60008011404 */
[----:B------:R-:W0:Y:S03]  /*0090*/  LDC.64 R16, c[0x0][0x390] ;  /* 0x0000e400ff107b82 */ /* 0x000e260000000a00 */
[----:B-1----:R-:W-:-:S04]  /*00a0*/  IMAD R5, R5, UR4, R0 ;  /* 0x0000000405057c24 */ /* 0x002fc8000f8e0200 */
[C---:B---3--:R-:W-:Y:S01]  /*00b0*/  IMAD.WIDE R12, R5.reuse, 0x10, R12 ;  /* 0x00000010050c7825 */ /* 0x048fe200078e020c */
[----:B------:R-:W1:Y:S01]  /*00c0*/  S2R R19, SR_CgaCtaId ;  /* 0x0000000000137919 */ /* 0x000e620000008800 */
[----:B------:R-:W3:Y:S04]  /*00d0*/  LDCU UR4, c[0x0][0x398] ;  /* 0x00007300ff0477ac */ /* 0x000ee80008000800 */
[----:B--2---:R-:W3:Y:S01]  /*00e0*/  LDG.E.128 R12, desc[UR6][R12.64] ;  /* 0x000000060c0c7981 */ /* 0x004ee2000c1e1d00 */
[----:B----4-:R-:W-:-:S05]  /*00f0*/  IMAD.WIDE R2, R5, 0x10, R2 ;  /* 0x0000001005027825 */ /* 0x010fca00078e0202 */
[----:B------:R-:W3:Y:S01]  /*0100*/  LDG.E.128 R8, desc[UR6][R2.64] ;  /* 0x0000000602087981 */ /* 0x000ee2000c1e1d00 */
[----:B0-----:R-:W-:-:S05]  /*0110*/  IMAD.WIDE R16, R5, 0x10, R16 ;  /* 0x0000001005107825 */ /* 0x001fca00078e0210 */
[----:B------:R-:W2:Y:S01]  /*0120*/  LDG.E.128 R4, desc[UR6][R16.64] ;  /* 0x0000000610047981 */ /* 0x000ea2000c1e1d00 */
[----:B------:R-:W-:-:S04]  /*0130*/  MOV R18, 0x400 ;  /* 0x0000040000127802 */ /* 0x000fc80000000f00 */
[----:B-1----:R-:W-:-:S05]  /*0140*/  LEA R19, R19, R18, 0x18 ;  /* 0x0000001213137211 */ /* 0x002fca00078ec0ff */
[----:B------:R-:W-:Y:S02]  /*0150*/  IMAD R19, R0, 0xc, R19 ;  /* 0x0000000c00137824 */ /* 0x000fe400078e0213 */
[----:B---3--:R-:W-:Y:S01]  /*0160*/  FFMA R8, R12, UR4, R8 ;  /* 0x000000040c087c23 */ /* 0x008fe20008000008 */
[----:B------:R-:W-:Y:S01]  /*0170*/  FFMA R9, R13, UR4, R9 ;  /* 0x000000040d097c23 */ /* 0x000fe20008000009 */
[----:B------:R-:W-:Y:S01]  /*0180*/  FFMA R10, R14, UR4, R10 ;  /* 0x000000040e0a7c23 */ /* 0x000fe2000800000a */
[----:B------:R-:W-:Y:S02]  /*0190*/  HFMA2 R11, -RZ, RZ, 0, 0 ;  /* 0x00000000ff0b7431 */ /* 0x000fe400000001ff */
[----:B--2---:R-:W-:Y:S01]  /*01a0*/  FFMA R4, R8, UR4, R4 ;  /* 0x0000000408047c23 */ /* 0x004fe20008000004 */
[----:B------:R-:W-:Y:S01]  /*01b0*/  FFMA R5, R9, UR4, R5 ;  /* 0x0000000409057c23 */ /* 0x000fe20008000005 */
[----:B------:R-:W-:Y:S01]  /*01c0*/  FFMA R7, R10, UR4, R6 ;  /* 0x000000040a077c23 */ /* 0x000fe20008000006 */
[----:B------:R-:W-:Y:S04]  /*01d0*/  STS [R19], R8 ;  /* 0x0000000813007388 */ /* 0x000fe80000000800 */
[----:B------:R-:W-:Y:S04]  /*01e0*/  STG.E.64 desc[UR6][R16.64], R4 ;  /* 0x0000000410007986 */ /* 0x000fe8000c101b06 */
[----:B------:R-:W-:Y:S04]  /*01f0*/  STG.E desc[UR6][R16.64+0x8], R7 ;  /* 0x0000080710007986 */ /* 0x000fe8000c101906 */
[----:B------:R-:W-:Y:S04]  /*0200*/  STS [R19+0x4], R9 ;  /* 0x0000040913007388 */ /* 0x000fe80000000800 */
[----:B------:R-:W-:Y:S04]  /*0210*/  STS [R19+0x8], R10 ;  /* 0x0000080a13007388 */ /* 0x000fe80000000800 */
[----:B------:R-:W-:Y:S01]  /*0220*/  STG.E.128 desc[UR6][R2.64], R8 ;  /* 0x0000000802007986 */ /* 0x000fe2000c101d06 */
[----:B------:R-:W-:Y:S05]  /*0230*/  EXIT ;  /* 0x000000000000794d */ /* 0x000fea0003800000 */
.L_x_0:
[----:B------:R-:W-:-:S00]  /*0240*/  BRA `(.L_x_0) ;  /* 0xfffffffc00fc7947 */ /* 0x000fc0000383ffff */
[----:B------:R-:W-:-:S00]  /*0250*/  NOP ;  /* 0x0000000000007918 */ /* 0x000fc00000000000 */
        /* <DEDUP_REMOVED lines=10> */
.L_x_5:


//--------------------- .text._Z14leap_frog_1p_2P6float4S0_S0_f --------------------------
	.section	.text._Z14leap_frog_1p_2P6float4S0_S0_f,"ax",@progbits
	.align	128
        .global         _Z14leap_frog_1p_2P6float4S0_S0_f
        .type           _Z14leap_frog_1p_2P6float4S0_S0_f,@function
        .size           _Z14leap_frog_1p_2P6float4S0_S0_f,(.L_x_6 - _Z14leap_frog_1p_2P6float4S0_S0_f)
        .other          _Z14leap_frog_1p_2P6float4S0_S0_f,@"STO_CUDA_ENTRY STV_DEFAULT"
_Z14leap_frog_1p_2P6float4S0_S0_f:
.text._Z14leap_frog_1p_2P6float4S0_S0_f:
        /* <DEDUP_REMOVED lines=12> */
[----:B------:R-:W1:Y:S04]  /*00c0*/  LDCU UR4, c[0x0][0x398] ;  /* 0x00007300ff0477ac */ /* 0x000e680008000800 */
[----:B--2---:R-:W1:Y:S01]  /*00d0*/  LDG.E.128 R16, desc[UR6][R8.64] ;  /* 0x0000000608107981 */ /* 0x004e62000c1e1d00 */
[----:B----4-:R-:W-:-:S05]  /*00e0*/  IMAD.WIDE R2, R5, 0x10, R2 ;  /* 0x0000001005027825 */ /* 0x010fca00078e0202 */
[----:B------:R-:W1:Y:S01]  /*00f0*/  LDG.E.128 R12, desc[UR6][R2.64] ;  /* 0x00000006020c7981 */ /* 0x000e62000c1e1d00 */
[----:B0-----:R-:W-:-:S05]  /*0100*/  IMAD.WIDE R10, R5, 0x10, R10 ;  /* 0x00000010050a7825 */ /* 0x001fca00078e020a */
[----:B------:R-:W2:Y:S01]  /*0110*/  LDG.E.128 R4, desc[UR6][R10.64] ;  /* 0x000000060a047981 */ /* 0x000ea2000c1e1d00 */
[----:B-1----:R-:W-:Y:S01]  /*0120*/  FFMA R12, R16, UR4, R12 ;  /* 0x00000004100c7c23 */ /* 0x002fe2000800000c */
[----:B------:R-:W-:Y:S01]  /*0130*/  FFMA R13, R17, UR4, R13 ;  /* 0x00000004110d7c23 */ /* 0x000fe2000800000d */
[----:B------:R-:W-:Y:S01]  /*0140*/  FFMA R14, R18, UR4, R14 ;  /* 0x00000004120e7c23 */ /* 0x000fe2000800000e */
[----:B------:R-:W-:Y:S02]  /*0150*/  HFMA2 R15, -RZ, RZ, 0, 0 ;  /* 0x00000000ff0f7431 */ /* 0x000fe400000001ff */
[----:B--2---:R-:W-:Y:S01]  /*0160*/  FFMA R4, R12, UR4, R4 ;  /* 0x000000040c047c23 */ /* 0x004fe20008000004 */
[----:B------:R-:W-:Y:S01]  /*0170*/  FFMA R5, R13, UR4, R5 ;  /* 0x000000040d057c23 */ /* 0x000fe20008000005 */
[----:B------:R-:W-:-:S04]  /*0180*/  FFMA R7, R14, UR4, R6 ;  /* 0x000000040e077c23 */ /* 0x000fc80008000006 */
[----:B------:R-:W-:Y:S04]  /*0190*/  STG.E.64 desc[UR6][R10.64], R4 ;  /* 0x000000040a007986 */ /* 0x000fe8000c101b06 */
[----:B------:R-:W-:Y:S04]  /*01a0*/  STG.E desc[UR6][R10.64+0x8], R7 ;  /* 0x000008070a007986 */ /* 0x000fe8000c101906 */
[----:B------:R-:W-:Y:S01]  /*01b0*/  STG.E.128 desc[UR6][R2.64], R12 ;  /* 0x0000000c02007986 */ /* 0x000fe2000c101d06 */
[----:B------:R-:W-:Y:S05]  /*01c0*/  EXIT ;  /* 0x000000000000794d */ /* 0x000fea0003800000 */
.L_x_1:
        /* <DEDUP_REMOVED lines=11> */
.L_x_6:


//--------------------- .text._Z14leap_frog_1p_1P6float4S0_S0_f --------------------------
	.section	.text._Z14leap_frog_1p_1P6float4S0_S0_f,"ax",@progbits
	.align	128
        .global         _Z14leap_frog_1p_1P6float4S0_S0_f
        .type           _Z14leap_frog_1p_1P6float4S0_S0_f,@function
        .size           _Z14leap_frog_1p_1P6float4S0_S0_f,(.L_x_7 - _Z14leap_frog_1p_1P6float4S0_S0_f)
        .other          _Z14leap_frog_1p_1P6float4S0_S0_f,@"STO_CUDA_ENTRY STV_DEFAULT"
_Z14leap_frog_1p_1P6float4S0_S0_f:
.text._Z14leap_frog_1p_1P6float4S0_S0_f:
        /* <DEDUP_REMOVED lines=16> */
[----:B0-----:R-:W-:-:S04]  /*0100*/  IMAD.WIDE R6, R9, 0x10, R6 ;  /* 0x0000001009067825 */ /* 0x001fc800078e0206 */
[----:B-1----:R-:W-:Y:S01]  /*0110*/  FFMA R12, R12, UR4, R16 ;  /* 0x000000040c0c7c23 */ /* 0x002fe20008000010 */
[----:B------:R-:W-:Y:S01]  /*0120*/  FFMA R13, R13, UR4, R17 ;  /* 0x000000040d0d7c23 */ /* 0x000fe20008000011 */
[----:B------:R-:W-:-:S04]  /*0130*/  FFMA R11, R14, UR4, R18 ;  /* 0x000000040e0b7c23 */ /* 0x000fc80008000012 */
[----:B------:R-:W-:Y:S04]  /*0140*/  STG.E.64 desc[UR6][R4.64], R12 ;  /* 0x0000000c04007986 */ /* 0x000fe8000c101b06 */
[----:B------:R-:W-:Y:S04]  /*0150*/  STG.E desc[UR6][R4.64+0x8], R11 ;  /* 0x0000080b04007986 */ /* 0x000fe8000c101906 */
[----:B------:R-:W2:Y:S02]  /*0160*/  LDG.E.128 R16, desc[UR6][R6.64] ;  /* 0x0000000606107981 */ /* 0x000ea4000c1e1d00 */
[----:B--2---:R-:W-:Y:S01]  /*0170*/  FFMA R16, R12, UR4, R16 ;  /* 0x000000040c107c23 */ /* 0x004fe20008000010 */
[----:B------:R-:W-:Y:S01]  /*0180*/  FFMA R17, R13, UR4, R17 ;  /* 0x000000040d117c23 */ /* 0x000fe20008000011 */
[----:B------:R-:W-:-:S04]  /*0190*/  FFMA R3, R11, UR4, R18 ;  /* 0x000000040b037c23 */ /* 0x000fc80008000012 */
[----:B------:R-:W-:Y:S04]  /*01a0*/  STG.E.64 desc[UR6][R6.64], R16 ;  /* 0x0000001006007986 */ /* 0x000fe8000c101b06 */
[----:B------:R-:W-:Y:S01]  /*01b0*/  STG.E desc[UR6][R6.64+0x8], R3 ;  /* 0x0000080306007986 */ /* 0x000fe2000c101906 */
[----:B------:R-:W-:Y:S05]  /*01c0*/  EXIT ;  /* 0x000000000000794d */ /* 0x000fea0003800000 */
.L_x_2:
        /* <DEDUP_REMOVED lines=11> */
.L_x_7:


//--------------------- .text._Z14leap_frog_2p_2P6float4S0_S0_f --------------------------
	.section	.text._Z14leap_frog_2p_2P6float4S0_S0_f,"ax",@progbits
	.align	128
        .global         _Z14leap_frog_2p_2P6float4S0_S0_f
        .type           _Z14leap_frog_2p_2P6float4S0_S0_f,@function
        .size           _Z14leap_frog_2p_2P6float4S0_S0_f,(.L_x_8 - _Z14leap_frog_2p_2P6float4S0_S0_f)
        .other          _Z14leap_frog_2p_2P6float4S0_S0_f,@"STO_CUDA_ENTRY STV_DEFAULT"
_Z14leap_frog_2p_2P6float4S0_S0_f:
.text._Z14leap_frog_2p_2P6float4S0_S0_f:
        /* <DEDUP_REMOVED lines=10> */
[----:B-1----:R-:W-:-:S05]  /*00a0*/  IMAD R0, R5, UR4, R0 ;  /* 0x0000000405007c24 */ /* 0x002fca000f8e0200 */
[----:B------:R-:W-:Y:S01]  /*00b0*/  SHF.L.U32 R5, R0, 0x1, RZ ;  /* 0x0000000100057819 */ /* 0x000fe200000006ff */
[----:B------:R-:W1:Y:S04]  /*00c0*/  LDCU UR4, c[0x0][0x398] ;  /* 0x00007300ff0477ac */ /* 0x000e680008000800 */
[----:B---3--:R-:W-:-:S04]  /*00d0*/  IMAD.WIDE R2, R5, 0x10, R2 ;  /* 0x0000001005027825 */ /* 0x008fc800078e0202 */
[----:B----4-:R-:W-:-:S05]  /*00e0*/  IMAD.WIDE R10, R5, 0x10, R10 ;  /* 0x00000010050a7825 */ /* 0x010fca00078e020a */
[----:B--2---:R-:W1:Y:S01]  /*00f0*/  LDG.E.128 R16, desc[UR6][R10.64] ;  /* 0x000000060a107981 */ /* 0x004e62000c1e1d00 */
[----:B0-----:R-:W-:-:S03]  /*0100*/  IMAD.WIDE R8, R5, 0x10, R8 ;  /* 0x0000001005087825 */ /* 0x001fc600078e0208 */
[----:B------:R-:W1:Y:S04]  /*0110*/  LDG.E.128 R4, desc[UR6][R2.64] ;  /* 0x0000000602047981 */ /* 0x000e68000c1e1d00 */
[----:B------:R-:W2:Y:S04]  /*0120*/  LDG.E.128 R12, desc[UR6][R8.64] ;  /* 0x00000006080c7981 */ /* 0x000ea8000c1e1d00 */
[----:B------:R-:W3:Y:S04]  /*0130*/  LDG.E R23, desc[UR6][R8.64+0x10] ;  /* 0x0000100608177981 */ /* 0x000ee8000c1e1900 */
[----:B------:R-:W4:Y:S04]  /*0140*/  LDG.E R0, desc[UR6][R8.64+0x14] ;  /* 0x0000140608007981 */ /* 0x000f28000c1e1900 */
[----:B------:R-:W5:Y:S01]  /*0150*/  LDG.E R25, desc[UR6][R8.64+0x18] ;  /* 0x0000180608197981 */ /* 0x000f62000c1e1900 */
[----:B-1----:R-:W-:Y:S01]  /*0160*/  FFMA R4, R16, UR4, R4 ;  /* 0x0000000410047c23 */ /* 0x002fe20008000004 */
[----:B------:R-:W-:Y:S01]  /*0170*/  FFMA R5, R17, UR4, R5 ;  /* 0x0000000411057c23 */ /* 0x000fe20008000005 */
[----:B------:R-:W-:-:S02]  /*0180*/  FFMA R6, R18, UR4, R6 ;  /* 0x0000000412067c23 */ /* 0x000fc40008000006 */
[----:B--2---:R-:W-:Y:S01]  /*0190*/  FFMA R20, R4, UR4, R12 ;  /* 0x0000000404147c23 */ /* 0x004fe2000800000c */
[----:B------:R-:W-:Y:S01]  /*01a0*/  FFMA R21, R5, UR4, R13 ;  /* 0x0000000405157c23 */ /* 0x000fe2000800000d */
[----:B------:R-:W-:Y:S02]  /*01b0*/  FFMA R7, R6, UR4, R14 ;  /* 0x0000000406077c23 */ /* 0x000fe4000800000e */
[----:B------:R-:W2:Y:S04]  /*01c0*/  LDG.E.128 R12, desc[UR6][R2.64+0x10] ;  /* 0x00001006020c7981 */ /* 0x000ea8000c1e1d00 */
[----:B------:R-:W-:Y:S04]  /*01d0*/  STG.E.64 desc[UR6][R8.64], R20 ;  /* 0x0000001408007986 */ /* 0x000fe8000c101b06 */
[----:B------:R0:W-:Y:S04]  /*01e0*/  STG.E desc[UR6][R8.64+0x8], R7 ;  /* 0x0000080708007986 */ /* 0x0001e8000c101906 */
[----:B------:R-:W3:Y:S01]  /*01f0*/  LDG.E.128 R16, desc[UR6][R10.64+0x10] ;  /* 0x000010060a107981 */ /* 0x000ee2000c1e1d00 */
[----:B0-----:R-:W-:Y:S01]  /*0200*/  HFMA2 R7, -RZ, RZ, 0, 0 ;  /* 0x00000000ff077431 */ /* 0x001fe200000001ff */
[----:B--2---:R-:W-:Y:S01]  /*0210*/  MOV R15, RZ ;  /* 0x000000ff000f7202 */ /* 0x004fe20000000f00 */
[----:B---3--:R-:W-:Y:S01]  /*0220*/  FFMA R12, R16, UR4, R12 ;  /* 0x00000004100c7c23 */ /* 0x008fe2000800000c */
[----:B------:R-:W-:Y:S01]  /*0230*/  FFMA R13, R17, UR4, R13 ;  /* 0x00000004110d7c23 */ /* 0x000fe2000800000d */
[----:B------:R-:W-:-:S02]  /*0240*/  FFMA R14, R18, UR4, R14 ;  /* 0x00000004120e7c23 */ /* 0x000fc4000800000e */
[----:B------:R-:W-:Y:S01]  /*0250*/  FFMA R23, R12, UR4, R23 ;  /* 0x000000040c177c23 */ /* 0x000fe20008000017 */
[----:B----4-:R-:W-:Y:S01]  /*0260*/  FFMA R17, R13, UR4, R0 ;  /* 0x000000040d117c23 */ /* 0x010fe20008000000 */
[----:B-----5:R-:W-:-:S03]  /*0270*/  FFMA R19, R14, UR4, R25 ;  /* 0x000000040e137c23 */ /* 0x020fc60008000019 */
[----:B------:R-:W-:Y:S04]  /*0280*/  STG.E desc[UR6][R8.64+0x10], R23 ;  /* 0x0000101708007986 */ /* 0x000fe8000c101906 */
[----:B------:R-:W-:Y:S04]  /*0290*/  STG.E desc[UR6][R8.64+0x14], R17 ;  /* 0x0000141108007986 */ /* 0x000fe8000c101906 */
[----:B------:R-:W-:Y:S04]  /*02a0*/  STG.E desc[UR6][R8.64+0x18], R19 ;  /* 0x0000181308007986 */ /* 0x000fe8000c101906 */
[----:B------:R-:W-:Y:S04]  /*02b0*/  STG.E.128 desc[UR6][R2.64], R4 ;  /* 0x0000000402007986 */ /* 0x000fe8000c101d06 */
[----:B------:R-:W-:Y:S01]  /*02c0*/  STG.E.128 desc[UR6][R2.64+0x10], R12 ;  /* 0x0000100c02007986 */ /* 0x000fe2000c101d06 */
[----:B------:R-:W-:Y:S05]  /*02d0*/  EXIT ;  /* 0x000000000000794d */ /* 0x000fea0003800000 */
.L_x_3:
        /* <DEDUP_REMOVED lines=10> */
.L_x_8:


//--------------------- .text._Z14leap_frog_2p_1P6float4S0_S0_f --------------------------
	.section	.text._Z14leap_frog_2p_1P6float4S0_S0_f,"ax",@progbits
	.align	128
        .global         _Z14leap_frog_2p_1P6float4S0_S0_f
        .type           _Z14leap_frog_2p_1P6float4S0_S0_f,@function
        .size           _Z14leap_frog_2p_1P6float4S0_S0_f,(.L_x_9 - _Z14leap_frog_2p_1P6float4S0_S0_f)
        .other          _Z14leap_frog_2p_1P6float4S0_S0_f,@"STO_CUDA_ENTRY STV_DEFAULT"
_Z14leap_frog_2p_1P6float4S0_S0_f:
.text._Z14leap_frog_2p_1P6float4S0_S0_f:
        /* <DEDUP_REMOVED lines=14> */
[----:B----4-:R-:W-:Y:S01]  /*00e0*/  IMAD.WIDE R12, R17, 0x10, R12 ;  /* 0x00000010110c7825 */ /* 0x010fe200078e020c */
[----:B--2---:R-:W1:Y:S04]  /*00f0*/  LDG.E.128 R8, desc[UR6][R2.64] ;  /* 0x0000000602087981 */ /* 0x004e68000c1e1d00 */
[----:B------:R-:W1:Y:S02]  /*0100*/  LDG.E.128 R4, desc[UR6][R12.64] ;  /* 0x000000060c047981 */ /* 0x000e64000c1e1d00 */
[----:B-1----:R-:W-:Y:S01]  /*0110*/  FFMA R18, R8, UR4, R4 ;  /* 0x0000000408127c23 */ /* 0x002fe20008000004 */
[----:B------:R-:W-:Y:S01]  /*0120*/  FFMA R19, R9, UR4, R5 ;  /* 0x0000000409137c23 */ /* 0x000fe20008000005 */
[----:B------:R-:W-:Y:S01]  /*0130*/  FFMA R11, R10, UR4, R6 ;  /* 0x000000040a0b7c23 */ /* 0x000fe20008000006 */
[----:B0-----:R-:W-:-:S03]  /*0140*/  IMAD.WIDE R8, R17, 0x10, R14 ;  /* 0x0000001011087825 */ /* 0x001fc600078e020e */
[----:B------:R-:W-:Y:S04]  /*0150*/  STG.E.64 desc[UR6][R12.64], R18 ;  /* 0x000000120c007986 */ /* 0x000fe8000c101b06 */
[----:B------:R0:W-:Y:S04]  /*0160*/  STG.E desc[UR6][R12.64+0x8], R11 ;  /* 0x0000080b0c007986 */ /* 0x0001e8000c101906 */
[----:B------:R-:W2:Y:S02]  /*0170*/  LDG.E.128 R4, desc[UR6][R8.64] ;  /* 0x0000000608047981 */ /* 0x000ea4000c1e1d00 */
[----:B--2---:R-:W-:Y:S01]  /*0180*/  FFMA R4, R18, UR4, R4 ;  /* 0x0000000412047c23 */ /* 0x004fe20008000004 */
[----:B------:R-:W-:Y:S01]  /*0190*/  FFMA R5, R19, UR4, R5 ;  /* 0x0000000413057c23 */ /* 0x000fe20008000005 */
[----:B------:R-:W-:-:S04]  /*01a0*/  FFMA R7, R11, UR4, R6 ;  /* 0x000000040b077c23 */ /* 0x000fc80008000006 */
[----:B------:R1:W-:Y:S04]  /*01b0*/  STG.E.64 desc[UR6][R8.64], R4 ;  /* 0x0000000408007986 */ /* 0x0003e8000c101b06 */
[----:B------:R-:W-:Y:S04]  /*01c0*/  STG.E desc[UR6][R8.64+0x8], R7 ;  /* 0x0000080708007986 */ /* 0x000fe8000c101906 */
[----:B------:R-:W2:Y:S04]  /*01d0*/  LDG.E R0, desc[UR6][R2.64+0x10] ;  /* 0x0000100602007981 */ /* 0x000ea8000c1e1900 */
[----:B------:R-:W2:Y:S04]  /*01e0*/  LDG.E R15, desc[UR6][R12.64+0x10] ;  /* 0x000010060c0f7981 */ /* 0x000ea8000c1e1900 */
[----:B------:R-:W0:Y:S01]  /*01f0*/  LDG.E R17, desc[UR6][R12.64+0x14] ;  /* 0x000014060c117981 */ /* 0x000e22000c1e1900 */
[----:B--2---:R-:W-:-:S05]  /*0200*/  FFMA R15, R0, UR4, R15 ;  /* 0x00000004000f7c23 */ /* 0x004fca000800000f */
[----:B------:R2:W-:Y:S04]  /*0210*/  STG.E desc[UR6][R12.64+0x10], R15 ;  /* 0x0000100f0c007986 */ /* 0x0005e8000c101906 */
[----:B------:R-:W0:Y:S02]  /*0220*/  LDG.E R0, desc[UR6][R2.64+0x14] ;  /* 0x0000140602007981 */ /* 0x000e24000c1e1900 */
[----:B0-----:R-:W-:Y:S02]  /*0230*/  FFMA R11, R0, UR4, R17 ;  /* 0x00000004000b7c23 */ /* 0x001fe40008000011 */
[----:B------:R-:W1:Y:S04]  /*0240*/  LDG.E R17, desc[UR6][R12.64+0x18] ;  /* 0x000018060c117981 */ /* 0x000e68000c1e1900 */
[----:B------:R-:W-:Y:S04]  /*0250*/  STG.E desc[UR6][R12.64+0x14], R11 ;  /* 0x0000140b0c007986 */ /* 0x000fe8000c101906 */
[----:B------:R-:W1:Y:S02]  /*0260*/  LDG.E R0, desc[UR6][R2.64+0x18] ;  /* 0x0000180602007981 */ /* 0x000e64000c1e1900 */
[----:B-1----:R-:W-:-:S05]  /*0270*/  FFMA R5, R0, UR4, R17 ;  /* 0x0000000400057c23 */ /* 0x002fca0008000011 */
[----:B------:R-:W-:Y:S04]  /*0280*/  STG.E desc[UR6][R12.64+0x18], R5 ;  /* 0x000018050c007986 */ /* 0x000fe8000c101906 */
[----:B------:R-:W2:Y:S04]  /*0290*/  LDG.E R0, desc[UR6][R8.64+0x10] ;  /* 0x0000100608007981 */ /* 0x000ea8000c1e1900 */
[----:B------:R-:W3:Y:S04]  /*02a0*/  LDG.E R4, desc[UR6][R8.64+0x14] ;  /* 0x0000140608047981 */ /* 0x000ee8000c1e1900 */
[----:B------:R-:W4:Y:S01]  /*02b0*/  LDG.E R6, desc[UR6][R8.64+0x18] ;  /* 0x0000180608067981 */ /* 0x000f22000c1e1900 */
[----:B--2---:R-:W-:Y:S01]  /*02c0*/  FFMA R15, R15, UR4, R0 ;  /* 0x000000040f0f7c23 */ /* 0x004fe20008000000 */
[----:B---3--:R-:W-:Y:S01]  /*02d0*/  FFMA R7, R11, UR4, R4 ;  /* 0x000000040b077c23 */ /* 0x008fe20008000004 */
[----:B----4-:R-:W-:-:S03]  /*02e0*/  FFMA R17, R5, UR4, R6 ;  /* 0x0000000405117c23 */ /* 0x010fc60008000006 */
[----:B------:R-:W-:Y:S04]  /*02f0*/  STG.E desc[UR6][R8.64+0x10], R15 ;  /* 0x0000100f08007986 */ /* 0x000fe8000c101906 */
[----:B------:R-:W-:Y:S04]  /*0300*/  STG.E desc[UR6][R8.64+0x14], R7 ;  /* 0x0000140708007986 */ /* 0x000fe8000c101906 */
[----:B------:R-:W-:Y:S01]  /*0310*/  STG.E desc[UR6][R8.64+0x18], R17 ;  /* 0x0000181108007986 */ /* 0x000fe2000c101906 */
[----:B------:R-:W-:Y:S05]  /*0320*/  EXIT ;  /* 0x000000000000794d */ /* 0x000fea0003800000 */
.L_x_4:
        /* <DEDUP_REMOVED lines=13> */
.L_x_9:


//--------------------- .nv.shared._Z14leap_frog_1p_3P6float4S0_S0_f --------------------------
	.section	.nv.shared._Z14leap_frog_1p_3P6float4S0_S0_f,"aw",@nobits
	.sectionflags	@""
	.align	16
	.zero		1024


//--------------------- .nv.shared.reserved.0     --------------------------
	.section	.nv.shared.reserved.0,"aw",@nobits
	.weak		__nv_reservedSMEM_offset_0_alias
	.size		__nv_reservedSMEM_offset_0_alias, 0, 64
	.other		__nv_reservedSMEM_offset_0_alias,@"STO_CUDA_RESERVED_SHARED STV_DEFAULT"
__nv_reservedSMEM_offset_0_alias:
	.zero		0
	.zero		64


//--------------------- .nv.global                --------------------------
	.section	.nv.global,"aw",@nobits
	.align	8
.nv.global:
	.type		v,@object
	.size		v,(a - v)
v:
	.zero		8
	.type		a,@object
	.size		a,(r - a)
a:
	.zero		8
	.type		r,@object
	.size		r,(.L_1 - r)
r:
	.zero		8
.L_1:


//--------------------- .nv.shared._Z14leap_frog_1p_2P6float4S0_S0_f --------------------------
	.section	.nv.shared._Z14leap_frog_1p_2P6float4S0_S0_f,"aw",@nobits
	.sectionflags	@""
	.align	16
	.zero		1024


//--------------------- .nv.shared._Z14leap_frog_1p_1P6float4S0_S0_f --------------------------
	.section	.nv.shared._Z14leap_frog_1p_1P6float4S0_S0_f,"aw",@nobits
	.sectionflags	@""
	.align	16
	.zero		1024


//--------------------- .nv.shared._Z14leap_frog_2p_2P6float4S0_S0_f --------------------------
	.section	.nv.shared._Z14leap_frog_2p_2P6float4S0_S0_f,"aw",@nobits
	.sectionflags	@""
	.align	16
	.zero		1024


//--------------------- .nv.shared._Z14leap_frog_2p_1P6float4S0_S0_f --------------------------
	.section	.nv.shared._Z14leap_frog_2p_1P6float4S0_S0_f,"aw",@nobits
	.sectionflags	@""
	.align	16
	.zero		1024


//--------------------- .nv.constant0._Z14leap_frog_1p_3P6float4S0_S0_f --------------------------
	.section	.nv.constant0._Z14leap_frog_1p_3P6float4S0_S0_f,"a",@progbits
	.sectionflags	@""
	.align	4
.nv.constant0._Z14leap_frog_1p_3P6float4S0_S0_f:
	.zero		924


//--------------------- .nv.constant0._Z14leap_frog_1p_2P6float4S0_S0_f --------------------------
	.section	.nv.constant0._Z14leap_frog_1p_2P6float4S0_S0_f,"a",@progbits
	.sectionflags	@""
	.align	4
.nv.constant0._Z14leap_frog_1p_2P6float4S0_S0_f:
	.zero		924


//--------------------- .nv.constant0._Z14leap_frog_1p_1P6float4S0_S0_f --------------------------
	.section	.nv.constant0._Z14leap_frog_1p_1P6float4S0_S0_f,"a",@progbits
	.sectionflags	@""
	.align	4
.nv.constant0._Z14leap_frog_1p_1P6float4S0_S0_f:
	.zero		924


//--------------------- .nv.constant0._Z14leap_frog_2p_2P6float4S0_S0_f --------------------------
	.section	.nv.constant0._Z14leap_frog_2p_2P6float4S0_S0_f,"a",@progbits
	.sectionflags	@""
	.align	4
.nv.constant0._Z14leap_frog_2p_2P6float4S0_S0_f:
	.zero		924


//--------------------- .nv.constant0._Z14leap_frog_2p_1P6float4S0_S0_f --------------------------
	.section	.nv.constant0._Z14leap_frog_2p_1P6float4S0_S0_f,"a",@progbits
	.sectionflags	@""
	.align	4
.nv.constant0._Z14leap_frog_2p_1P6float4S0_S0_f:
	.zero		924


//--------------------- SYMBOLS --------------------------

	.type		.nv.reservedSmem.offset0,@object
	.size		.nv.reservedSmem.offset0,0x4
	.type		.nv.reservedSmem.cap,@object
	.size		.nv.reservedSmem.cap,0x4
